//
// Generated by NVIDIA NVVM Compiler
//
// Compiler Build ID: CL-36424714
// Cuda compilation tools, release 13.0, V13.0.88
// Based on NVVM 20.0.0
//

.version 9.0
.target sm_100
.address_size 64

	// .globl	_Z6kernelPiS_
.extern .func  (.param .b32 func_retval0) vprintf
(
	.param .b64 vprintf_param_0,
	.param .b64 vprintf_param_1
)
;
.global .align 1 .b8 $str[14] = {37, 100, 32, 120, 32, 37, 100, 32, 61, 32, 37, 100, 10};

.visible .entry _Z6kernelPiS_(
	.param .u64 .ptr .align 1 _Z6kernelPiS__param_0,
	.param .u64 .ptr .align 1 _Z6kernelPiS__param_1
)
{
	.local .align 8 .b8 	__local_depot0[16];
	.reg .b64 	%SP;
	.reg .b64 	%SPL;
	.reg .b32 	%r<199>;
	.reg .b64 	%rd<5>;

	mov.u64 	%SPL, __local_depot0;
	cvta.local.u64 	%SP, %SPL;
	add.u64 	%rd1, %SP, 0;
	add.u64 	%rd2, %SPL, 0;
	mov.b32 	%r1, 1;
	st.local.v2.u32 	[%rd2], {%r1, %r1};
	st.local.u32 	[%rd2+8], %r1;
	mov.u64 	%rd3, $str;
	cvta.global.u64 	%rd4, %rd3;
	{ // callseq 0, 0
	.param .b64 param0;
	st.param.b64 	[param0], %rd4;
	.param .b64 param1;
	st.param.b64 	[param1], %rd1;
	.param .b32 retval0;
	call.uni (retval0), 
	vprintf, 
	(
	param0, 
	param1
	);
	ld.param.b32 	%r2, [retval0];
	} // callseq 0
	mov.b32 	%r4, 2;
	st.local.v2.u32 	[%rd2], {%r1, %r4};
	st.local.u32 	[%rd2+8], %r4;
	{ // callseq 1, 0
	.param .b64 param0;
	st.param.b64 	[param0], %rd4;
	.param .b64 param1;
	st.param.b64 	[param1], %rd1;
	.param .b32 retval0;
	call.uni (retval0), 
	vprintf, 
	(
	param0, 
	param1
	);
	ld.param.b32 	%r5, [retval0];
	} // callseq 1
	mov.b32 	%r7, 3;
	st.local.v2.u32 	[%rd2], {%r1, %r7};
	st.local.u32 	[%rd2+8], %r7;
	{ // callseq 2, 0
	.param .b64 param0;
	st.param.b64 	[param0], %rd4;
	.param .b64 param1;
	st.param.b64 	[param1], %rd1;
	.param .b32 retval0;
	call.uni (retval0), 
	vprintf, 
	(
	param0, 
	param1
	);
	ld.param.b32 	%r8, [retval0];
	} // callseq 2
	mov.b32 	%r10, 4;
	st.local.v2.u32 	[%rd2], {%r1, %r10};
	st.local.u32 	[%rd2+8], %r10;
	{ // callseq 3, 0
	.param .b64 param0;
	st.param.b64 	[param0], %rd4;
	.param .b64 param1;
	st.param.b64 	[param1], %rd1;
	.param .b32 retval0;
	call.uni (retval0), 
	vprintf, 
	(
	param0, 
	param1
	);
	ld.param.b32 	%r11, [retval0];
	} // callseq 3
	mov.b32 	%r13, 5;
	st.local.v2.u32 	[%rd2], {%r1, %r13};
	st.local.u32 	[%rd2+8], %r13;
	{ // callseq 4, 0
	.param .b64 param0;
	st.param.b64 	[param0], %rd4;
	.param .b64 param1;
	st.param.b64 	[param1], %rd1;
	.param .b32 retval0;
	call.uni (retval0), 
	vprintf, 
	(
	param0, 
	param1
	);
	ld.param.b32 	%r14, [retval0];
	} // callseq 4
	mov.b32 	%r16, 6;
	st.local.v2.u32 	[%rd2], {%r1, %r16};
	st.local.u32 	[%rd2+8], %r16;
	{ // callseq 5, 0
	.param .b64 param0;
	st.param.b64 	[param0], %rd4;
	.param .b64 param1;
	st.param.b64 	[param1], %rd1;
	.param .b32 retval0;
	call.uni (retval0), 
	vprintf, 
	(
	param0, 
	param1
	);
	ld.param.b32 	%r17, [retval0];
	} // callseq 5
	mov.b32 	%r19, 7;
	st.local.v2.u32 	[%rd2], {%r1, %r19};
	st.local.u32 	[%rd2+8], %r19;
	{ // callseq 6, 0
	.param .b64 param0;
	st.param.b64 	[param0], %rd4;
	.param .b64 param1;
	st.param.b64 	[param1], %rd1;
	.param .b32 retval0;
	call.uni (retval0), 
	vprintf, 
	(
	param0, 
	param1
	);
	ld.param.b32 	%r20, [retval0];
	} // callseq 6
	mov.b32 	%r22, 8;
	st.local.v2.u32 	[%rd2], {%r1, %r22};
	st.local.u32 	[%rd2+8], %r22;
	{ // callseq 7, 0
	.param .b64 param0;
	st.param.b64 	[param0], %rd4;
	.param .b64 param1;
	st.param.b64 	[param1], %rd1;
	.param .b32 retval0;
	call.uni (retval0), 
	vprintf, 
	(
	param0, 
	param1
	);
	ld.param.b32 	%r23, [retval0];
	} // callseq 7
	mov.b32 	%r25, 9;
	st.local.v2.u32 	[%rd2], {%r1, %r25};
	st.local.u32 	[%rd2+8], %r25;
	{ // callseq 8, 0
	.param .b64 param0;
	st.param.b64 	[param0], %rd4;
	.param .b64 param1;
	st.param.b64 	[param1], %rd1;
	.param .b32 retval0;
	call.uni (retval0), 
	vprintf, 
	(
	param0, 
	param1
	);
	ld.param.b32 	%r26, [retval0];
	} // callseq 8
	st.local.v2.u32 	[%rd2], {%r4, %r1};
	st.local.u32 	[%rd2+8], %r4;
	{ // callseq 9, 0
	.param .b64 param0;
	st.param.b64 	[param0], %rd4;
	.param .b64 param1;
	st.param.b64 	[param1], %rd1;
	.param .b32 retval0;
	call.uni (retval0), 
	vprintf, 
	(
	param0, 
	param1
	);
	ld.param.b32 	%r28, [retval0];
	} // callseq 9
	st.local.v2.u32 	[%rd2], {%r4, %r4};
	st.local.u32 	[%rd2+8], %r10;
	{ // callseq 10, 0
	.param .b64 param0;
	st.param.b64 	[param0], %rd4;
	.param .b64 param1;
	st.param.b64 	[param1], %rd1;
	.param .b32 retval0;
	call.uni (retval0), 
	vprintf, 
	(
	param0, 
	param1
	);
	ld.param.b32 	%r30, [retval0];
	} // callseq 10
	st.local.v2.u32 	[%rd2], {%r4, %r7};
	st.local.u32 	[%rd2+8], %r16;
	{ // callseq 11, 0
	.param .b64 param0;
	st.param.b64 	[param0], %rd4;
	.param .b64 param1;
	st.param.b64 	[param1], %rd1;
	.param .b32 retval0;
	call.uni (retval0), 
	vprintf, 
	(
	param0, 
	param1
	);
	ld.param.b32 	%r32, [retval0];
	} // callseq 11
	st.local.v2.u32 	[%rd2], {%r4, %r10};
	st.local.u32 	[%rd2+8], %r22;
	{ // callseq 12, 0
	.param .b64 param0;
	st.param.b64 	[param0], %rd4;
	.param .b64 param1;
	st.param.b64 	[param1], %rd1;
	.param .b32 retval0;
	call.uni (retval0), 
	vprintf, 
	(
	param0, 
	param1
	);
	ld.param.b32 	%r34, [retval0];
	} // callseq 12
	st.local.v2.u32 	[%rd2], {%r4, %r13};
	mov.b32 	%r36, 10;
	st.local.u32 	[%rd2+8], %r36;
	{ // callseq 13, 0
	.param .b64 param0;
	st.param.b64 	[param0], %rd4;
	.param .b64 param1;
	st.param.b64 	[param1], %rd1;
	.param .b32 retval0;
	call.uni (retval0), 
	vprintf, 
	(
	param0, 
	param1
	);
	ld.param.b32 	%r37, [retval0];
	} // callseq 13
	st.local.v2.u32 	[%rd2], {%r4, %r16};
	mov.b32 	%r39, 12;
	st.local.u32 	[%rd2+8], %r39;
	{ // callseq 14, 0
	.param .b64 param0;
	st.param.b64 	[param0], %rd4;
	.param .b64 param1;
	st.param.b64 	[param1], %rd1;
	.param .b32 retval0;
	call.uni (retval0), 
	vprintf, 
	(
	param0, 
	param1
	);
	ld.param.b32 	%r40, [retval0];
	} // callseq 14
	st.local.v2.u32 	[%rd2], {%r4, %r19};
	mov.b32 	%r42, 14;
	st.local.u32 	[%rd2+8], %r42;
	{ // callseq 15, 0
	.param .b64 param0;
	st.param.b64 	[param0], %rd4;
	.param .b64 param1;
	st.param.b64 	[param1], %rd1;
	.param .b32 retval0;
	call.uni (retval0), 
	vprintf, 
	(
	param0, 
	param1
	);
	ld.param.b32 	%r43, [retval0];
	} // callseq 15
	st.local.v2.u32 	[%rd2], {%r4, %r22};
	mov.b32 	%r45, 16;
	st.local.u32 	[%rd2+8], %r45;
	{ // callseq 16, 0
	.param .b64 param0;
	st.param.b64 	[param0], %rd4;
	.param .b64 param1;
	st.param.b64 	[param1], %rd1;
	.param .b32 retval0;
	call.uni (retval0), 
	vprintf, 
	(
	param0, 
	param1
	);
	ld.param.b32 	%r46, [retval0];
	} // callseq 16
	st.local.v2.u32 	[%rd2], {%r4, %r25};
	mov.b32 	%r48, 18;
	st.local.u32 	[%rd2+8], %r48;
	{ // callseq 17, 0
	.param .b64 param0;
	st.param.b64 	[param0], %rd4;
	.param .b64 param1;
	st.param.b64 	[param1], %rd1;
	.param .b32 retval0;
	call.uni (retval0), 
	vprintf, 
	(
	param0, 
	param1
	);
	ld.param.b32 	%r49, [retval0];
	} // callseq 17
	st.local.v2.u32 	[%rd2], {%r7, %r1};
	st.local.u32 	[%rd2+8], %r7;
	{ // callseq 18, 0
	.param .b64 param0;
	st.param.b64 	[param0], %rd4;
	.param .b64 param1;
	st.param.b64 	[param1], %rd1;
	.param .b32 retval0;
	call.uni (retval0), 
	vprintf, 
	(
	param0, 
	param1
	);
	ld.param.b32 	%r51, [retval0];
	} // callseq 18
	st.local.v2.u32 	[%rd2], {%r7, %r4};
	st.local.u32 	[%rd2+8], %r16;
	{ // callseq 19, 0
	.param .b64 param0;
	st.param.b64 	[param0], %rd4;
	.param .b64 param1;
	st.param.b64 	[param1], %rd1;
	.param .b32 retval0;
	call.uni (retval0), 
	vprintf, 
	(
	param0, 
	param1
	);
	ld.param.b32 	%r53, [retval0];
	} // callseq 19
	st.local.v2.u32 	[%rd2], {%r7, %r7};
	st.local.u32 	[%rd2+8], %r25;
	{ // callseq 20, 0
	.param .b64 param0;
	st.param.b64 	[param0], %rd4;
	.param .b64 param1;
	st.param.b64 	[param1], %rd1;
	.param .b32 retval0;
	call.uni (retval0), 
	vprintf, 
	(
	param0, 
	param1
	);
	ld.param.b32 	%r55, [retval0];
	} // callseq 20
	st.local.v2.u32 	[%rd2], {%r7, %r10};
	st.local.u32 	[%rd2+8], %r39;
	{ // callseq 21, 0
	.param .b64 param0;
	st.param.b64 	[param0], %rd4;
	.param .b64 param1;
	st.param.b64 	[param1], %rd1;
	.param .b32 retval0;
	call.uni (retval0), 
	vprintf, 
	(
	param0, 
	param1
	);
	ld.param.b32 	%r57, [retval0];
	} // callseq 21
	st.local.v2.u32 	[%rd2], {%r7, %r13};
	mov.b32 	%r59, 15;
	st.local.u32 	[%rd2+8], %r59;
	{ // callseq 22, 0
	.param .b64 param0;
	st.param.b64 	[param0], %rd4;
	.param .b64 param1;
	st.param.b64 	[param1], %rd1;
	.param .b32 retval0;
	call.uni (retval0), 
	vprintf, 
	(
	param0, 
	param1
	);
	ld.param.b32 	%r60, [retval0];
	} // callseq 22
	st.local.v2.u32 	[%rd2], {%r7, %r16};
	st.local.u32 	[%rd2+8], %r48;
	{ // callseq 23, 0
	.param .b64 param0;
	st.param.b64 	[param0], %rd4;
	.param .b64 param1;
	st.param.b64 	[param1], %rd1;
	.param .b32 retval0;
	call.uni (retval0), 
	vprintf, 
	(
	param0, 
	param1
	);
	ld.param.b32 	%r62, [retval0];
	} // callseq 23
	st.local.v2.u32 	[%rd2], {%r7, %r19};
	mov.b32 	%r64, 21;
	st.local.u32 	[%rd2+8], %r64;
	{ // callseq 24, 0
	.param .b64 param0;
	st.param.b64 	[param0], %rd4;
	.param .b64 param1;
	st.param.b64 	[param1], %rd1;
	.param .b32 retval0;
	call.uni (retval0), 
	vprintf, 
	(
	param0, 
	param1
	);
	ld.param.b32 	%r65, [retval0];
	} // callseq 24
	st.local.v2.u32 	[%rd2], {%r7, %r22};
	mov.b32 	%r67, 24;
	st.local.u32 	[%rd2+8], %r67;
	{ // callseq 25, 0
	.param .b64 param0;
	st.param.b64 	[param0], %rd4;
	.param .b64 param1;
	st.param.b64 	[param1], %rd1;
	.param .b32 retval0;
	call.uni (retval0), 
	vprintf, 
	(
	param0, 
	param1
	);
	ld.param.b32 	%r68, [retval0];
	} // callseq 25
	st.local.v2.u32 	[%rd2], {%r7, %r25};
	mov.b32 	%r70, 27;
	st.local.u32 	[%rd2+8], %r70;
	{ // callseq 26, 0
	.param .b64 param0;
	st.param.b64 	[param0], %rd4;
	.param .b64 param1;
	st.param.b64 	[param1], %rd1;
	.param .b32 retval0;
	call.uni (retval0), 
	vprintf, 
	(
	param0, 
	param1
	);
	ld.param.b32 	%r71, [retval0];
	} // callseq 26
	st.local.v2.u32 	[%rd2], {%r10, %r1};
	st.local.u32 	[%rd2+8], %r10;
	{ // callseq 27, 0
	.param .b64 param0;
	st.param.b64 	[param0], %rd4;
	.param .b64 param1;
	st.param.b64 	[param1], %rd1;
	.param .b32 retval0;
	call.uni (retval0), 
	vprintf, 
	(
	param0, 
	param1
	);
	ld.param.b32 	%r73, [retval0];
	} // callseq 27
	st.local.v2.u32 	[%rd2], {%r10, %r4};
	st.local.u32 	[%rd2+8], %r22;
	{ // callseq 28, 0
	.param .b64 param0;
	st.param.b64 	[param0], %rd4;
	.param .b64 param1;
	st.param.b64 	[param1], %rd1;
	.param .b32 retval0;
	call.uni (retval0), 
	vprintf, 
	(
	param0, 
	param1
	);
	ld.param.b32 	%r75, [retval0];
	} // callseq 28
	st.local.v2.u32 	[%rd2], {%r10, %r7};
	st.local.u32 	[%rd2+8], %r39;
	{ // callseq 29, 0
	.param .b64 param0;
	st.param.b64 	[param0], %rd4;
	.param .b64 param1;
	st.param.b64 	[param1], %rd1;
	.param .b32 retval0;
	call.uni (retval0), 
	vprintf, 
	(
	param0, 
	param1
	);
	ld.param.b32 	%r77, [retval0];
	} // callseq 29
	st.local.v2.u32 	[%rd2], {%r10, %r10};
	st.local.u32 	[%rd2+8], %r45;
	{ // callseq 30, 0
	.param .b64 param0;
	st.param.b64 	[param0], %rd4;
	.param .b64 param1;
	st.param.b64 	[param1], %rd1;
	.param .b32 retval0;
	call.uni (retval0), 
	vprintf, 
	(
	param0, 
	param1
	);
	ld.param.b32 	%r79, [retval0];
	} // callseq 30
	st.local.v2.u32 	[%rd2], {%r10, %r13};
	mov.b32 	%r81, 20;
	st.local.u32 	[%rd2+8], %r81;
	{ // callseq 31, 0
	.param .b64 param0;
	st.param.b64 	[param0], %rd4;
	.param .b64 param1;
	st.param.b64 	[param1], %rd1;
	.param .b32 retval0;
	call.uni (retval0), 
	vprintf, 
	(
	param0, 
	param1
	);
	ld.param.b32 	%r82, [retval0];
	} // callseq 31
	st.local.v2.u32 	[%rd2], {%r10, %r16};
	st.local.u32 	[%rd2+8], %r67;
	{ // callseq 32, 0
	.param .b64 param0;
	st.param.b64 	[param0], %rd4;
	.param .b64 param1;
	st.param.b64 	[param1], %rd1;
	.param .b32 retval0;
	call.uni (retval0), 
	vprintf, 
	(
	param0, 
	param1
	);
	ld.param.b32 	%r84, [retval0];
	} // callseq 32
	st.local.v2.u32 	[%rd2], {%r10, %r19};
	mov.b32 	%r86, 28;
	st.local.u32 	[%rd2+8], %r86;
	{ // callseq 33, 0
	.param .b64 param0;
	st.param.b64 	[param0], %rd4;
	.param .b64 param1;
	st.param.b64 	[param1], %rd1;
	.param .b32 retval0;
	call.uni (retval0), 
	vprintf, 
	(
	param0, 
	param1
	);
	ld.param.b32 	%r87, [retval0];
	} // callseq 33
	st.local.v2.u32 	[%rd2], {%r10, %r22};
	mov.b32 	%r89, 32;
	st.local.u32 	[%rd2+8], %r89;
	{ // callseq 34, 0
	.param .b64 param0;
	st.param.b64 	[param0], %rd4;
	.param .b64 param1;
	st.param.b64 	[param1], %rd1;
	.param .b32 retval0;
	call.uni (retval0), 
	vprintf, 
	(
	param0, 
	param1
	);
	ld.param.b32 	%r90, [retval0];
	} // callseq 34
	st.local.v2.u32 	[%rd2], {%r10, %r25};
	mov.b32 	%r92, 36;
	st.local.u32 	[%rd2+8], %r92;
	{ // callseq 35, 0
	.param .b64 param0;
	st.param.b64 	[param0], %rd4;
	.param .b64 param1;
	st.param.b64 	[param1], %rd1;
	.param .b32 retval0;
	call.uni (retval0), 
	vprintf, 
	(
	param0, 
	param1
	);
	ld.param.b32 	%r93, [retval0];
	} // callseq 35
	st.local.v2.u32 	[%rd2], {%r13, %r1};
	st.local.u32 	[%rd2+8], %r13;
	{ // callseq 36, 0
	.param .b64 param0;
	st.param.b64 	[param0], %rd4;
	.param .b64 param1;
	st.param.b64 	[param1], %rd1;
	.param .b32 retval0;
	call.uni (retval0), 
	vprintf, 
	(
	param0, 
	param1
	);
	ld.param.b32 	%r95, [retval0];
	} // callseq 36
	st.local.v2.u32 	[%rd2], {%r13, %r4};
	st.local.u32 	[%rd2+8], %r36;
	{ // callseq 37, 0
	.param .b64 param0;
	st.param.b64 	[param0], %rd4;
	.param .b64 param1;
	st.param.b64 	[param1], %rd1;
	.param .b32 retval0;
	call.uni (retval0), 
	vprintf, 
	(
	param0, 
	param1
	);
	ld.param.b32 	%r97, [retval0];
	} // callseq 37
	st.local.v2.u32 	[%rd2], {%r13, %r7};
	st.local.u32 	[%rd2+8], %r59;
	{ // callseq 38, 0
	.param .b64 param0;
	st.param.b64 	[param0], %rd4;
	.param .b64 param1;
	st.param.b64 	[param1], %rd1;
	.param .b32 retval0;
	call.uni (retval0), 
	vprintf, 
	(
	param0, 
	param1
	);
	ld.param.b32 	%r99, [retval0];
	} // callseq 38
	st.local.v2.u32 	[%rd2], {%r13, %r10};
	st.local.u32 	[%rd2+8], %r81;
	{ // callseq 39, 0
	.param .b64 param0;
	st.param.b64 	[param0], %rd4;
	.param .b64 param1;
	st.param.b64 	[param1], %rd1;
	.param .b32 retval0;
	call.uni (retval0), 
	vprintf, 
	(
	param0, 
	param1
	);
	ld.param.b32 	%r101, [retval0];
	} // callseq 39
	st.local.v2.u32 	[%rd2], {%r13, %r13};
	mov.b32 	%r103, 25;
	st.local.u32 	[%rd2+8], %r103;
	{ // callseq 40, 0
	.param .b64 param0;
	st.param.b64 	[param0], %rd4;
	.param .b64 param1;
	st.param.b64 	[param1], %rd1;
	.param .b32 retval0;
	call.uni (retval0), 
	vprintf, 
	(
	param0, 
	param1
	);
	ld.param.b32 	%r104, [retval0];
	} // callseq 40
	st.local.v2.u32 	[%rd2], {%r13, %r16};
	mov.b32 	%r106, 30;
	st.local.u32 	[%rd2+8], %r106;
	{ // callseq 41, 0
	.param .b64 param0;
	st.param.b64 	[param0], %rd4;
	.param .b64 param1;
	st.param.b64 	[param1], %rd1;
	.param .b32 retval0;
	call.uni (retval0), 
	vprintf, 
	(
	param0, 
	param1
	);
	ld.param.b32 	%r107, [retval0];
	} // callseq 41
	st.local.v2.u32 	[%rd2], {%r13, %r19};
	mov.b32 	%r109, 35;
	st.local.u32 	[%rd2+8], %r109;
	{ // callseq 42, 0
	.param .b64 param0;
	st.param.b64 	[param0], %rd4;
	.param .b64 param1;
	st.param.b64 	[param1], %rd1;
	.param .b32 retval0;
	call.uni (retval0), 
	vprintf, 
	(
	param0, 
	param1
	);
	ld.param.b32 	%r110, [retval0];
	} // callseq 42
	st.local.v2.u32 	[%rd2], {%r13, %r22};
	mov.b32 	%r112, 40;
	st.local.u32 	[%rd2+8], %r112;
	{ // callseq 43, 0
	.param .b64 param0;
	st.param.b64 	[param0], %rd4;
	.param .b64 param1;
	st.param.b64 	[param1], %rd1;
	.param .b32 retval0;
	call.uni (retval0), 
	vprintf, 
	(
	param0, 
	param1
	);
	ld.param.b32 	%r113, [retval0];
	} // callseq 43
	st.local.v2.u32 	[%rd2], {%r13, %r25};
	mov.b32 	%r115, 45;
	st.local.u32 	[%rd2+8], %r115;
	{ // callseq 44, 0
	.param .b64 param0;
	st.param.b64 	[param0], %rd4;
	.param .b64 param1;
	st.param.b64 	[param1], %rd1;
	.param .b32 retval0;
	call.uni (retval0), 
	vprintf, 
	(
	param0, 
	param1
	);
	ld.param.b32 	%r116, [retval0];
	} // callseq 44
	st.local.v2.u32 	[%rd2], {%r16, %r1};
	st.local.u32 	[%rd2+8], %r16;
	{ // callseq 45, 0
	.param .b64 param0;
	st.param.b64 	[param0], %rd4;
	.param .b64 param1;
	st.param.b64 	[param1], %rd1;
	.param .b32 retval0;
	call.uni (retval0), 
	vprintf, 
	(
	param0, 
	param1
	);
	ld.param.b32 	%r118, [retval0];
	} // callseq 45
	st.local.v2.u32 	[%rd2], {%r16, %r4};
	st.local.u32 	[%rd2+8], %r39;
	{ // callseq 46, 0
	.param .b64 param0;
	st.param.b64 	[param0], %rd4;
	.param .b64 param1;
	st.param.b64 	[param1], %rd1;
	.param .b32 retval0;
	call.uni (retval0), 
	vprintf, 
	(
	param0, 
	param1
	);
	ld.param.b32 	%r120, [retval0];
	} // callseq 46
	st.local.v2.u32 	[%rd2], {%r16, %r7};
	st.local.u32 	[%rd2+8], %r48;
	{ // callseq 47, 0
	.param .b64 param0;
	st.param.b64 	[param0], %rd4;
	.param .b64 param1;
	st.param.b64 	[param1], %rd1;
	.param .b32 retval0;
	call.uni (retval0), 
	vprintf, 
	(
	param0, 
	param1
	);
	ld.param.b32 	%r122, [retval0];
	} // callseq 47
	st.local.v2.u32 	[%rd2], {%r16, %r10};
	st.local.u32 	[%rd2+8], %r67;
	{ // callseq 48, 0
	.param .b64 param0;
	st.param.b64 	[param0], %rd4;
	.param .b64 param1;
	st.param.b64 	[param1], %rd1;
	.param .b32 retval0;
	call.uni (retval0), 
	vprintf, 
	(
	param0, 
	param1
	);
	ld.param.b32 	%r124, [retval0];
	} // callseq 48
	st.local.v2.u32 	[%rd2], {%r16, %r13};
	st.local.u32 	[%rd2+8], %r106;
	{ // callseq 49, 0
	.param .b64 param0;
	st.param.b64 	[param0], %rd4;
	.param .b64 param1;
	st.param.b64 	[param1], %rd1;
	.param .b32 retval0;
	call.uni (retval0), 
	vprintf, 
	(
	param0, 
	param1
	);
	ld.param.b32 	%r126, [retval0];
	} // callseq 49
	st.local.v2.u32 	[%rd2], {%r16, %r16};
	st.local.u32 	[%rd2+8], %r92;
	{ // callseq 50, 0
	.param .b64 param0;
	st.param.b64 	[param0], %rd4;
	.param .b64 param1;
	st.param.b64 	[param1], %rd1;
	.param .b32 retval0;
	call.uni (retval0), 
	vprintf, 
	(
	param0, 
	param1
	);
	ld.param.b32 	%r128, [retval0];
	} // callseq 50
	st.local.v2.u32 	[%rd2], {%r16, %r19};
	mov.b32 	%r130, 42;
	st.local.u32 	[%rd2+8], %r130;
	{ // callseq 51, 0
	.param .b64 param0;
	st.param.b64 	[param0], %rd4;
	.param .b64 param1;
	st.param.b64 	[param1], %rd1;
	.param .b32 retval0;
	call.uni (retval0), 
	vprintf, 
	(
	param0, 
	param1
	);
	ld.param.b32 	%r131, [retval0];
	} // callseq 51
	st.local.v2.u32 	[%rd2], {%r16, %r22};
	mov.b32 	%r133, 48;
	st.local.u32 	[%rd2+8], %r133;
	{ // callseq 52, 0
	.param .b64 param0;
	st.param.b64 	[param0], %rd4;
	.param .b64 param1;
	st.param.b64 	[param1], %rd1;
	.param .b32 retval0;
	call.uni (retval0), 
	vprintf, 
	(
	param0, 
	param1
	);
	ld.param.b32 	%r134, [retval0];
	} // callseq 52
	st.local.v2.u32 	[%rd2], {%r16, %r25};
	mov.b32 	%r136, 54;
	st.local.u32 	[%rd2+8], %r136;
	{ // callseq 53, 0
	.param .b64 param0;
	st.param.b64 	[param0], %rd4;
	.param .b64 param1;
	st.param.b64 	[param1], %rd1;
	.param .b32 retval0;
	call.uni (retval0), 
	vprintf, 
	(
	param0, 
	param1
	);
	ld.param.b32 	%r137, [retval0];
	} // callseq 53
	st.local.v2.u32 	[%rd2], {%r19, %r1};
	st.local.u32 	[%rd2+8], %r19;
	{ // callseq 54, 0
	.param .b64 param0;
	st.param.b64 	[param0], %rd4;
	.param .b64 param1;
	st.param.b64 	[param1], %rd1;
	.param .b32 retval0;
	call.uni (retval0), 
	vprintf, 
	(
	param0, 
	param1
	);
	ld.param.b32 	%r139, [retval0];
	} // callseq 54
	st.local.v2.u32 	[%rd2], {%r19, %r4};
	st.local.u32 	[%rd2+8], %r42;
	{ // callseq 55, 0
	.param .b64 param0;
	st.param.b64 	[param0], %rd4;
	.param .b64 param1;
	st.param.b64 	[param1], %rd1;
	.param .b32 retval0;
	call.uni (retval0), 
	vprintf, 
	(
	param0, 
	param1
	);
	ld.param.b32 	%r141, [retval0];
	} // callseq 55
	st.local.v2.u32 	[%rd2], {%r19, %r7};
	st.local.u32 	[%rd2+8], %r64;
	{ // callseq 56, 0
	.param .b64 param0;
	st.param.b64 	[param0], %rd4;
	.param .b64 param1;
	st.param.b64 	[param1], %rd1;
	.param .b32 retval0;
	call.uni (retval0), 
	vprintf, 
	(
	param0, 
	param1
	);
	ld.param.b32 	%r143, [retval0];
	} // callseq 56
	st.local.v2.u32 	[%rd2], {%r19, %r10};
	st.local.u32 	[%rd2+8], %r86;
	{ // callseq 57, 0
	.param .b64 param0;
	st.param.b64 	[param0], %rd4;
	.param .b64 param1;
	st.param.b64 	[param1], %rd1;
	.param .b32 retval0;
	call.uni (retval0), 
	vprintf, 
	(
	param0, 
	param1
	);
	ld.param.b32 	%r145, [retval0];
	} // callseq 57
	st.local.v2.u32 	[%rd2], {%r19, %r13};
	st.local.u32 	[%rd2+8], %r109;
	{ // callseq 58, 0
	.param .b64 param0;
	st.param.b64 	[param0], %rd4;
	.param .b64 param1;
	st.param.b64 	[param1], %rd1;
	.param .b32 retval0;
	call.uni (retval0), 
	vprintf, 
	(
	param0, 
	param1
	);
	ld.param.b32 	%r147, [retval0];
	} // callseq 58
	st.local.v2.u32 	[%rd2], {%r19, %r16};
	st.local.u32 	[%rd2+8], %r130;
	{ // callseq 59, 0
	.param .b64 param0;
	st.param.b64 	[param0], %rd4;
	.param .b64 param1;
	st.param.b64 	[param1], %rd1;
	.param .b32 retval0;
	call.uni (retval0), 
	vprintf, 
	(
	param0, 
	param1
	);
	ld.param.b32 	%r149, [retval0];
	} // callseq 59
	st.local.v2.u32 	[%rd2], {%r19, %r19};
	mov.b32 	%r151, 49;
	st.local.u32 	[%rd2+8], %r151;
	{ // callseq 60, 0
	.param .b64 param0;
	st.param.b64 	[param0], %rd4;
	.param .b64 param1;
	st.param.b64 	[param1], %rd1;
	.param .b32 retval0;
	call.uni (retval0), 
	vprintf, 
	(
	param0, 
	param1
	);
	ld.param.b32 	%r152, [retval0];
	} // callseq 60
	st.local.v2.u32 	[%rd2], {%r19, %r22};
	mov.b32 	%r154, 56;
	st.local.u32 	[%rd2+8], %r154;
	{ // callseq 61, 0
	.param .b64 param0;
	st.param.b64 	[param0], %rd4;
	.param .b64 param1;
	st.param.b64 	[param1], %rd1;
	.param .b32 retval0;
	call.uni (retval0), 
	vprintf, 
	(
	param0, 
	param1
	);
	ld.param.b32 	%r155, [retval0];
	} // callseq 61
	st.local.v2.u32 	[%rd2], {%r19, %r25};
	mov.b32 	%r157, 63;
	st.local.u32 	[%rd2+8], %r157;
	{ // callseq 62, 0
	.param .b64 param0;
	st.param.b64 	[param0], %rd4;
	.param .b64 param1;
	st.param.b64 	[param1], %rd1;
	.param .b32 retval0;
	call.uni (retval0), 
	vprintf, 
	(
	param0, 
	param1
	);
	ld.param.b32 	%r158, [retval0];
	} // callseq 62
	st.local.v2.u32 	[%rd2], {%r22, %r1};
	st.local.u32 	[%rd2+8], %r22;
	{ // callseq 63, 0
	.param .b64 param0;
	st.param.b64 	[param0], %rd4;
	.param .b64 param1;
	st.param.b64 	[param1], %rd1;
	.param .b32 retval0;
	call.uni (retval0), 
	vprintf, 
	(
	param0, 
	param1
	);
	ld.param.b32 	%r160, [retval0];
	} // callseq 63
	st.local.v2.u32 	[%rd2], {%r22, %r4};
	st.local.u32 	[%rd2+8], %r45;
	{ // callseq 64, 0
	.param .b64 param0;
	st.param.b64 	[param0], %rd4;
	.param .b64 param1;
	st.param.b64 	[param1], %rd1;
	.param .b32 retval0;
	call.uni (retval0), 
	vprintf, 
	(
	param0, 
	param1
	);
	ld.param.b32 	%r162, [retval0];
	} // callseq 64
	st.local.v2.u32 	[%rd2], {%r22, %r7};
	st.local.u32 	[%rd2+8], %r67;
	{ // callseq 65, 0
	.param .b64 param0;
	st.param.b64 	[param0], %rd4;
	.param .b64 param1;
	st.param.b64 	[param1], %rd1;
	.param .b32 retval0;
	call.uni (retval0), 
	vprintf, 
	(
	param0, 
	param1
	);
	ld.param.b32 	%r164, [retval0];
	} // callseq 65
	st.local.v2.u32 	[%rd2], {%r22, %r10};
	st.local.u32 	[%rd2+8], %r89;
	{ // callseq 66, 0
	.param .b64 param0;
	st.param.b64 	[param0], %rd4;
	.param .b64 param1;
	st.param.b64 	[param1], %rd1;
	.param .b32 retval0;
	call.uni (retval0), 
	vprintf, 
	(
	param0, 
	param1
	);
	ld.param.b32 	%r166, [retval0];
	} // callseq 66
	st.local.v2.u32 	[%rd2], {%r22, %r13};
	st.local.u32 	[%rd2+8], %r112;
	{ // callseq 67, 0
	.param .b64 param0;
	st.param.b64 	[param0], %rd4;
	.param .b64 param1;
	st.param.b64 	[param1], %rd1;
	.param .b32 retval0;
	call.uni (retval0), 
	vprintf, 
	(
	param0, 
	param1
	);
	ld.param.b32 	%r168, [retval0];
	} // callseq 67
	st.local.v2.u32 	[%rd2], {%r22, %r16};
	st.local.u32 	[%rd2+8], %r133;
	{ // callseq 68, 0
	.param .b64 param0;
	st.param.b64 	[param0], %rd4;
	.param .b64 param1;
	st.param.b64 	[param1], %rd1;
	.param .b32 retval0;
	call.uni (retval0), 
	vprintf, 
	(
	param0, 
	param1
	);
	ld.param.b32 	%r170, [retval0];
	} // callseq 68
	st.local.v2.u32 	[%rd2], {%r22, %r19};
	st.local.u32 	[%rd2+8], %r154;
	{ // callseq 69, 0
	.param .b64 param0;
	st.param.b64 	[param0], %rd4;
	.param .b64 param1;
	st.param.b64 	[param1], %rd1;
	.param .b32 retval0;
	call.uni (retval0), 
	vprintf, 
	(
	param0, 
	param1
	);
	ld.param.b32 	%r172, [retval0];
	} // callseq 69
	st.local.v2.u32 	[%rd2], {%r22, %r22};
	mov.b32 	%r174, 64;
	st.local.u32 	[%rd2+8], %r174;
	{ // callseq 70, 0
	.param .b64 param0;
	st.param.b64 	[param0], %rd4;
	.param .b64 param1;
	st.param.b64 	[param1], %rd1;
	.param .b32 retval0;
	call.uni (retval0), 
	vprintf, 
	(
	param0, 
	param1
	);
	ld.param.b32 	%r175, [retval0];
	} // callseq 70
	st.local.v2.u32 	[%rd2], {%r22, %r25};
	mov.b32 	%r177, 72;
	st.local.u32 	[%rd2+8], %r177;
	{ // callseq 71, 0
	.param .b64 param0;
	st.param.b64 	[param0], %rd4;
	.param .b64 param1;
	st.param.b64 	[param1], %rd1;
	.param .b32 retval0;
	call.uni (retval0), 
	vprintf, 
	(
	param0, 
	param1
	);
	ld.param.b32 	%r178, [retval0];
	} // callseq 71
	st.local.v2.u32 	[%rd2], {%r25, %r1};
	st.local.u32 	[%rd2+8], %r25;
	{ // callseq 72, 0
	.param .b64 param0;
	st.param.b64 	[param0], %rd4;
	.param .b64 param1;
	st.param.b64 	[param1], %rd1;
	.param .b32 retval0;
	call.uni (retval0), 
	vprintf, 
	(
	param0, 
	param1
	);
	ld.param.b32 	%r180, [retval0];
	} // callseq 72
	st.local.v2.u32 	[%rd2], {%r25, %r4};
	st.local.u32 	[%rd2+8], %r48;
	{ // callseq 73, 0
	.param .b64 param0;
	st.param.b64 	[param0], %rd4;
	.param .b64 param1;
	st.param.b64 	[param1], %rd1;
	.param .b32 retval0;
	call.uni (retval0), 
	vprintf, 
	(
	param0, 
	param1
	);
	ld.param.b32 	%r182, [retval0];
	} // callseq 73
	st.local.v2.u32 	[%rd2], {%r25, %r7};
	st.local.u32 	[%rd2+8], %r70;
	{ // callseq 74, 0
	.param .b64 param0;
	st.param.b64 	[param0], %rd4;
	.param .b64 param1;
	st.param.b64 	[param1], %rd1;
	.param .b32 retval0;
	call.uni (retval0), 
	vprintf, 
	(
	param0, 
	param1
	);
	ld.param.b32 	%r184, [retval0];
	} // callseq 74
	st.local.v2.u32 	[%rd2], {%r25, %r10};
	st.local.u32 	[%rd2+8], %r92;
	{ // callseq 75, 0
	.param .b64 param0;
	st.param.b64 	[param0], %rd4;
	.param .b64 param1;
	st.param.b64 	[param1], %rd1;
	.param .b32 retval0;
	call.uni (retval0), 
	vprintf, 
	(
	param0, 
	param1
	);
	ld.param.b32 	%r186, [retval0];
	} // callseq 75
	st.local.v2.u32 	[%rd2], {%r25, %r13};
	st.local.u32 	[%rd2+8], %r115;
	{ // callseq 76, 0
	.param .b64 param0;
	st.param.b64 	[param0], %rd4;
	.param .b64 param1;
	st.param.b64 	[param1], %rd1;
	.param .b32 retval0;
	call.uni (retval0), 
	vprintf, 
	(
	param0, 
	param1
	);
	ld.param.b32 	%r188, [retval0];
	} // callseq 76
	st.local.v2.u32 	[%rd2], {%r25, %r16};
	st.local.u32 	[%rd2+8], %r136;
	{ // callseq 77, 0
	.param .b64 param0;
	st.param.b64 	[param0], %rd4;
	.param .b64 param1;
	st.param.b64 	[param1], %rd1;
	.param .b32 retval0;
	call.uni (retval0), 
	vprintf, 
	(
	param0, 
	param1
	);
	ld.param.b32 	%r190, [retval0];
	} // callseq 77
	st.local.v2.u32 	[%rd2], {%r25, %r19};
	st.local.u32 	[%rd2+8], %r157;
	{ // callseq 78, 0
	.param .b64 param0;
	st.param.b64 	[param0], %rd4;
	.param .b64 param1;
	st.param.b64 	[param1], %rd1;
	.param .b32 retval0;
	call.uni (retval0), 
	vprintf, 
	(
	param0, 
	param1
	);
	ld.param.b32 	%r192, [retval0];
	} // callseq 78
	st.local.v2.u32 	[%rd2], {%r25, %r22};
	st.local.u32 	[%rd2+8], %r177;
	{ // callseq 79, 0
	.param .b64 param0;
	st.param.b64 	[param0], %rd4;
	.param .b64 param1;
	st.param.b64 	[param1], %rd1;
	.param .b32 retval0;
	call.uni (retval0), 
	vprintf, 
	(
	param0, 
	param1
	);
	ld.param.b32 	%r194, [retval0];
	} // callseq 79
	st.local.v2.u32 	[%rd2], {%r25, %r25};
	mov.b32 	%r196, 81;
	st.local.u32 	[%rd2+8], %r196;
	{ // callseq 80, 0
	.param .b64 param0;
	st.param.b64 	[param0], %rd4;
	.param .b64 param1;
	st.param.b64 	[param1], %rd1;
	.param .b32 retval0;
	call.uni (retval0), 
	vprintf, 
	(
	param0, 
	param1
	);
	ld.param.b32 	%r197, [retval0];
	} // callseq 80
	ret;

}


// ===== COMPILED SASS (sm_100) =====

	.target	sm_100

	.elftype	@"ET_EXEC"


//--------------------- .note.nv.tkinfo           --------------------------
	.section	.note.nv.tkinfo,"",@"SHT_NOTE"
	.sectionflags	@"SHF_NOTE_NV_TKINFO"
	.tkinfo
        /*0018*/ 	.word	0x00000002
        /*0030*/ 	.string	""
        /*0030*/ 	.string	"ptxas"
        /*0030*/ 	.string	"Cuda compilation tools, release 13.0, V13.0.88"
        /*0030*/ 	.string	"Build cuda_13.0.r13.0/compiler.36424714_0"
        /*0030*/ 	.string	"-arch sm_100 -m 64 "



//--------------------- .note.nv.cuinfo           --------------------------
	.section	.note.nv.cuinfo,"",@"SHT_NOTE"
	.sectionflags	@"SHF_NOTE_NV_CUINFO"
        /*0018*/ 	.short	0x0002
        /*001a*/ 	.short	0x0064
        /*001c*/ 	.short	0x0082
	.zero		2


//--------------------- .nv.info                  --------------------------
	.section	.nv.info,"",@"SHT_CUDA_INFO"
	.align	4


	//----- nvinfo : EIATTR_REGCOUNT
	.align		4
        /*0000*/ 	.byte	0x04, 0x2f
        /*0002*/ 	.short	(.L_2 - .L_1)
	.align		4
.L_1:
        /*0004*/ 	.word	index@(_Z6kernelPiS_)
        /*0008*/ 	.word	0x00000018


	//----- nvinfo : EIATTR_FRAME_SIZE
	.align		4
.L_2:
        /*000c*/ 	.byte	0x04, 0x11
        /*000e*/ 	.short	(.L_4 - .L_3)
	.align		4
.L_3:
        /*0010*/ 	.word	index@(_Z6kernelPiS_)
        /*0014*/ 	.word	0x00000010


	//----- nvinfo : EIATTR_MIN_STACK_SIZE
	.align		4
.L_4:
        /*0018*/ 	.byte	0x04, 0x12
        /*001a*/ 	.short	(.L_6 - .L_5)
	.align		4
.L_5:
        /*001c*/ 	.word	index@(_Z6kernelPiS_)
        /*0020*/ 	.word	0x00000010
.L_6:


//--------------------- .nv.compat                --------------------------
	.section	.nv.compat,"",@"SHT_CUDA_COMPAT_INFO"
	.align	4
        /*0000*/ 	.byte	0x02, 0x09, 0x00, 0x00, 0x02, 0x02, 0x01, 0x00, 0x02, 0x05, 0x05, 0x00, 0x03, 0x07, 0x01, 0x01
        /*0010*/ 	.byte	0x02, 0x03, 0x00, 0x00, 0x02, 0x06, 0x01, 0x00, 0x04, 0x0b, 0x08, 0x00, 0x09, 0x00, 0x00, 0x00
        /*0020*/ 	.byte	0x00, 0x00, 0x00, 0x00


//--------------------- .nv.info._Z6kernelPiS_    --------------------------
	.section	.nv.info._Z6kernelPiS_,"",@"SHT_CUDA_INFO"
	.sectionflags	@""
	.align	4


	//----- nvinfo : EIATTR_CUDA_API_VERSION
	.align		4
        /*0000*/ 	.byte	0x04, 0x37
        /*0002*/ 	.short	(.L_8 - .L_7)
.L_7:
        /*0004*/ 	.word	0x00000082


	//----- nvinfo : EIATTR_KPARAM_INFO
	.align		4
.L_8:
        /*0008*/ 	.byte	0x04, 0x17
        /*000a*/ 	.short	(.L_10 - .L_9)
.L_9:
        /*000c*/ 	.word	0x00000000
        /*0010*/ 	.short	0x0001
        /*0012*/ 	.short	0x0008
        /*0014*/ 	.byte	0x00, 0xf5, 0x21, 0x00


	//----- nvinfo : EIATTR_KPARAM_INFO
	.align		4
.L_10:
        /*0018*/ 	.byte	0x04, 0x17
        /*001a*/ 	.short	(.L_12 - .L_11)
.L_11:
        /*001c*/ 	.word	0x00000000
        /*0020*/ 	.short	0x0000
        /*0022*/ 	.short	0x0000
        /*0024*/ 	.byte	0x00, 0xf5, 0x21, 0x00


	//----- nvinfo : EIATTR_SPARSE_MMA_MASK
	.align		4
.L_12:
        /*0028*/ 	.byte	0x03, 0x50
        /*002a*/ 	.short	0x0000


	//----- nvinfo : EIATTR_MAXREG_COUNT
	.align		4
        /*002c*/ 	.byte	0x03, 0x1b
        /*002e*/ 	.short	0x00ff


	//----- nvinfo : EIATTR_EXTERNS
	.align		4
        /*0030*/ 	.byte	0x04, 0x0f
        /*0032*/ 	.short	(.L_14 - .L_13)


	//   ....[0]....
	.align		4
.L_13:
        /*0034*/ 	.word	index@(vprintf)


	//----- nvinfo : EIATTR_MERCURY_ISA_VERSION
	.align		4
.L_14:
        /*0038*/ 	.byte	0x03, 0x5f
        /*003a*/ 	.short	0x0101


	//----- nvinfo : EIATTR_VRC_CTA_INIT_COUNT
	.align		4
        /*003c*/ 	.byte	0x02, 0x4a
	.zero		1
	.zero		1


	//----- nvinfo : EIATTR_SYSCALL_OFFSETS
	.align		4
        /*0040*/ 	.byte	0x04, 0x46
        /*0042*/ 	.short	(.L_16 - .L_15)


	//   ....[0]....
.L_15:
        /*0044*/ 	.word	0x00000120


	//   ....[1]....
        /*0048*/ 	.word	0x000001e0


	//   ....[2]....
        /*004c*/ 	.word	0x000002a0


	//   ....[3]....
        /*0050*/ 	.word	0x00000360


	//   ....[4]....
        /*0054*/ 	.word	0x00000420


	//   ....[5]....
        /*0058*/ 	.word	0x000004e0


	//   ....[6]....
        /*005c*/ 	.word	0x000005a0


	//   ....[7]....
        /*0060*/ 	.word	0x00000660


	//   ....[8]....
        /*0064*/ 	.word	0x00000720


	//   ....[9]....
        /*0068*/ 	.word	0x000007f0


	//   ....[10]....
        /*006c*/ 	.word	0x000008c0


	//   ....[11]....
        /*0070*/ 	.word	0x00000990


	//   ....[12]....
        /*0074*/ 	.word	0x00000a60


	//   ....[13]....
        /*0078*/ 	.word	0x00000b30


	//   ....[14]....
        /*007c*/ 	.word	0x00000c00


	//   ....[15]....
        /*0080*/ 	.word	0x00000cd0


	//   ....[16]....
        /*0084*/ 	.word	0x00000da0


	//   ....[17]....
        /*0088*/ 	.word	0x00000e70


	//   ....[18]....
        /*008c*/ 	.word	0x00000f40


	//   ....[19]....
        /*0090*/ 	.word	0x00001010


	//   ....[20]....
        /*0094*/ 	.word	0x000010e0


	//   ....[21]....
        /*0098*/ 	.word	0x000011b0


	//   ....[22]....
        /*009c*/ 	.word	0x00001280


	//   ....[23]....
        /*00a0*/ 	.word	0x00001350


	//   ....[24]....
        /*00a4*/ 	.word	0x00001420


	//   ....[25]....
        /*00a8*/ 	.word	0x000014f0


	//   ....[26]....
        /*00ac*/ 	.word	0x000015c0


	//   ....[27]....
        /*00b0*/ 	.word	0x00001690


	//   ....[28]....
        /*00b4*/ 	.word	0x00001760


	//   ....[29]....
        /*00b8*/ 	.word	0x00001830


	//   ....[30]....
        /*00bc*/ 	.word	0x00001900


	//   ....[31]....
        /*00c0*/ 	.word	0x000019d0


	//   ....[32]....
        /*00c4*/ 	.word	0x00001aa0


	//   ....[33]....
        /*00c8*/ 	.word	0x00001b70


	//   ....[34]....
        /*00cc*/ 	.word	0x00001c40


	//   ....[35]....
        /*00d0*/ 	.word	0x00001d10


	//   ....[36]....
        /*00d4*/ 	.word	0x00001de0


	//   ....[37]....
        /*00d8*/ 	.word	0x00001eb0


	//   ....[38]....
        /*00dc*/ 	.word	0x00001f80


	//   ....[39]....
        /*00e0*/ 	.word	0x00002050


	//   ....[40]....
        /*00e4*/ 	.word	0x00002120


	//   ....[41]....
        /*00e8*/ 	.word	0x000021f0


	//   ....[42]....
        /*00ec*/ 	.word	0x000022c0


	//   ....[43]....
        /*00f0*/ 	.word	0x00002390


	//   ....[44]....
        /*00f4*/ 	.word	0x00002460


	//   ....[45]....
        /*00f8*/ 	.word	0x00002530


	//   ....[46]....
        /*00fc*/ 	.word	0x00002600


	//   ....[47]....
        /*0100*/ 	.word	0x000026d0


	//   ....[48]....
        /*0104*/ 	.word	0x000027a0


	//   ....[49]....
        /*0108*/ 	.word	0x00002870


	//   ....[50]....
        /*010c*/ 	.word	0x00002940


	//   ....[51]....
        /*0110*/ 	.word	0x00002a10


	//   ....[52]....
        /*0114*/ 	.word	0x00002ae0


	//   ....[53]....
        /*0118*/ 	.word	0x00002bb0


	//   ....[54]....
        /*011c*/ 	.word	0x00002c80


	//   ....[55]....
        /*0120*/ 	.word	0x00002d50


	//   ....[56]....
        /*0124*/ 	.word	0x00002e20


	//   ....[57]....
        /*0128*/ 	.word	0x00002ef0


	//   ....[58]....
        /*012c*/ 	.word	0x00002fc0


	//   ....[59]....
        /*0130*/ 	.word	0x00003090


	//   ....[60]....
        /*0134*/ 	.word	0x00003160


	//   ....[61]....
        /*0138*/ 	.word	0x00003230


	//   ....[62]....
        /*013c*/ 	.word	0x00003300


	//   ....[63]....
        /*0140*/ 	.word	0x000033d0


	//   ....[64]....
        /*0144*/ 	.word	0x000034a0


	//   ....[65]....
        /*0148*/ 	.word	0x00003570


	//   ....[66]....
        /*014c*/ 	.word	0x00003640


	//   ....[67]....
        /*0150*/ 	.word	0x00003710


	//   ....[68]....
        /*0154*/ 	.word	0x000037e0


	//   ....[69]....
        /*0158*/ 	.word	0x000038b0


	//   ....[70]....
        /*015c*/ 	.word	0x00003980


	//   ....[71]....
        /*0160*/ 	.word	0x00003a50


	//   ....[72]....
        /*0164*/ 	.word	0x00003b20


	//   ....[73]....
        /*0168*/ 	.word	0x00003bf0


	//   ....[74]....
        /*016c*/ 	.word	0x00003cc0


	//   ....[75]....
        /*0170*/ 	.word	0x00003d90


	//   ....[76]....
        /*0174*/ 	.word	0x00003e60


	//   ....[77]....
        /*0178*/ 	.word	0x00003f30


	//   ....[78]....
        /*017c*/ 	.word	0x00004000


	//   ....[79]....
        /*0180*/ 	.word	0x000040d0


	//   ....[80]....
        /*0184*/ 	.word	0x000041a0


	//----- nvinfo : EIATTR_EXIT_INSTR_OFFSETS
	.align		4
.L_16:
        /*0188*/ 	.byte	0x04, 0x1c
        /*018a*/ 	.short	(.L_18 - .L_17)


	//   ....[0]....
.L_17:
        /*018c*/ 	.word	0x000041b0


	//----- nvinfo : EIATTR_CBANK_PARAM_SIZE
	.align		4
.L_18:
        /*0190*/ 	.byte	0x03, 0x19
        /*0192*/ 	.short	0x0010


	//----- nvinfo : EIATTR_PARAM_CBANK
	.align		4
        /*0194*/ 	.byte	0x04, 0x0a
        /*0196*/ 	.short	(.L_20 - .L_19)
	.align		4
.L_19:
        /*0198*/ 	.word	index@(.nv.constant0._Z6kernelPiS_)
        /*019c*/ 	.short	0x0380
        /*019e*/ 	.short	0x0010


	//----- nvinfo : EIATTR_SW_WAR
	.align		4
.L_20:
        /*01a0*/ 	.byte	0x04, 0x36
        /*01a2*/ 	.short	(.L_22 - .L_21)
.L_21:
        /*01a4*/ 	.word	0x00000008
.L_22:


//--------------------- .nv.callgraph             --------------------------
	.section	.nv.callgraph,"",@"SHT_CUDA_CALLGRAPH"
	.align	4
	.sectionentsize	8
	.align		4
        /*0000*/ 	.word	0x00000000
	.align		4
        /*0004*/ 	.word	0xffffffff
	.align		4
        /*0008*/ 	.word	index@(_Z6kernelPiS_)
	.align		4
        /*000c*/ 	.word	index@(vprintf)
	.align		4
        /*0010*/ 	.word	0x00000000
	.align		4
        /*0014*/ 	.word	0xfffffffe
	.align		4
        /*0018*/ 	.word	0x00000000
	.align		4
        /*001c*/ 	.word	0xfffffffd
	.align		4
        /*0020*/ 	.word	0x00000000
	.align		4
        /*0024*/ 	.word	0xfffffffc


//--------------------- .nv.constant4             --------------------------
	.section	.nv.constant4,"a",@progbits
	.align	8
	.align		8
.nv.constant4:
        /*0000*/ 	.dword	vprintf
	.align		8
        /*0008*/ 	.dword	$str


//--------------------- .text._Z6kernelPiS_       --------------------------
	.section	.text._Z6kernelPiS_,"ax",@progbits
	.align	128
        .global         _Z6kernelPiS_
        .type           _Z6kernelPiS_,@function
        .size           _Z6kernelPiS_,(.L_x_82 - _Z6kernelPiS_)
        .other          _Z6kernelPiS_,@"STO_CUDA_ENTRY STV_DEFAULT"
_Z6kernelPiS_:
.text._Z6kernelPiS_:
[----:B------:R-:W0:Y:S01]  /*0000*/  LDC R1, c[0x0][0x37c] ;  /* 0x0000df00ff017b82 */ /* 0x000e220000000800 */
[----:B------:R-:W1:Y:S01]  /*0010*/  LDCU UR4, c[0x0][0x2f8] ;  /* 0x00005f00ff0477ac */ /* 0x000e620008000800 */
[----:B------:R-:W-:Y:S02]  /*0020*/  HFMA2 R11, -RZ, RZ, 0, 5.9604644775390625e-08 ;  /* 0x00000001ff0b7431 */ /* 0x000fe400000001ff */
[----:B0-----:R-:W-:Y:S01]  /*0030*/  VIADD R1, R1, 0xfffffff0 ;  /* 0xfffffff001017836 */ /* 0x001fe20000000000 */
[----:B------:R-:W-:Y:S01]  /*0040*/  MOV R2, 0x0 ;  /* 0x0000000000027802 */ /* 0x000fe20000000f00 */
[----:B------:R-:W-:Y:S01]  /*0050*/  IMAD.MOV.U32 R10, RZ, RZ, 0x1 ;  /* 0x00000001ff0a7424 */ /* 0x000fe200078e00ff */
[----:B------:R-:W0:Y:S02]  /*0060*/  LDCU UR5, c[0x0][0x2fc] ;  /* 0x00005f80ff0577ac */ /* 0x000e240008000800 */
[----:B------:R2:W3:Y:S02]  /*0070*/  LDC.64 R8, c[0x4][R2] ;  /* 0x0100000002087b82 */ /* 0x0004e40000000a00 */
[----:B------:R2:W-:Y:S01]  /*0080*/  STL.64 [R1], R10 ;  /* 0x0000000a01007387 */ /* 0x0005e20000100a00 */
[----:B------:R-:W4:Y:S03]  /*0090*/  LDCU.64 UR6, c[0x4][0x8] ;  /* 0x01000100ff0677ac */ /* 0x000f260008000a00 */
[----:B------:R2:W-:Y:S01]  /*00a0*/  STL [R1+0x8], R10 ;  /* 0x0000080a01007387 */ /* 0x0005e20000100800 */
[----:B-1----:R-:W-:-:S05]  /*00b0*/  IADD3 R16, P0, PT, R1, UR4, RZ ;  /* 0x0000000401107c10 */ /* 0x002fca000ff1e0ff */
[----:B0-----:R-:W-:Y:S02]  /*00c0*/  IMAD.X R17, RZ, RZ, UR5, P0 ;  /* 0x00000005ff117e24 */ /* 0x001fe400080e06ff */
[----:B------:R-:W-:Y:S02]  /*00d0*/  IMAD.MOV.U32 R6, RZ, RZ, R16 ;  /* 0x000000ffff067224 */ /* 0x000fe400078e0010 */
[----:B------:R-:W-:Y:S01]  /*00e0*/  IMAD.MOV.U32 R7, RZ, RZ, R17 ;  /* 0x000000ffff077224 */ /* 0x000fe200078e0011 */
[----:B----4-:R-:W-:Y:S01]  /*00f0*/  MOV R5, UR7 ;  /* 0x0000000700057c02 */ /* 0x010fe20008000f00 */
[----:B--2---:R-:W-:-:S07]  /*0100*/  IMAD.U32 R4, RZ, RZ, UR6 ;  /* 0x00000006ff047e24 */ /* 0x004fce000f8e00ff */
[----:B------:R-:W-:-:S07]  /*0110*/  LEPC R20, `(.L_x_0) ;  /* 0x000000001014794e */ /* 0x000fce0000000000 */
[----:B---3--:R-:W-:Y:S05]  /*0120*/  CALL.ABS.NOINC R8 ;  /* 0x0000000008007343 */ /* 0x008fea0003c00000 */
.L_x_0:
[----:B------:R-:W-:Y:S02]  /*0130*/  HFMA2 R8, -RZ, RZ, 0, 5.9604644775390625e-08 ;  /* 0x00000001ff087431 */ /* 0x000fe400000001ff */
[----:B------:R-:W-:Y:S01]  /*0140*/  IMAD.MOV.U32 R9, RZ, RZ, 0x2 ;  /* 0x00000002ff097424 */ /* 0x000fe200078e00ff */
[----:B------:R0:W1:Y:S01]  /*0150*/  LDC.64 R10, c[0x4][R2] ;  /* 0x01000000020a7b82 */ /* 0x0000620000000a00 */
[----:B------:R-:W2:Y:S01]  /*0160*/  LDCU.64 UR4, c[0x4][0x8] ;  /* 0x01000100ff0477ac */ /* 0x000ea20008000a00 */
[----:B------:R-:W-:Y:S02]  /*0170*/  IMAD.MOV.U32 R6, RZ, RZ, R16 ;  /* 0x000000ffff067224 */ /* 0x000fe400078e0010 */
[----:B------:R0:W-:Y:S01]  /*0180*/  STL [R1+0x8], R9 ;  /* 0x0000080901007387 */ /* 0x0001e20000100800 */
[----:B------:R-:W-:-:S03]  /*0190*/  IMAD.MOV.U32 R7, RZ, RZ, R17 ;  /* 0x000000ffff077224 */ /* 0x000fc600078e0011 */
[----:B------:R0:W-:Y:S01]  /*01a0*/  STL.64 [R1], R8 ;  /* 0x0000000801007387 */ /* 0x0001e20000100a00 */
[----:B--2---:R-:W-:Y:S01]  /*01b0*/  IMAD.U32 R4, RZ, RZ, UR4 ;  /* 0x00000004ff047e24 */ /* 0x004fe2000f8e00ff */
[----:B0-----:R-:W-:-:S07]  /*01c0*/  MOV R5, UR5 ;  /* 0x0000000500057c02 */ /* 0x001fce0008000f00 */
[----:B------:R-:W-:-:S07]  /*01d0*/  LEPC R20, `(.L_x_1) ;  /* 0x000000001014794e */ /* 0x000fce0000000000 */
[----:B-1----:R-:W-:Y:S05]  /*01e0*/  CALL.ABS.NOINC R10 ;  /* 0x000000000a007343 */ /* 0x002fea0003c00000 */
.L_x_1:
        /* <DEDUP_REMOVED lines=12> */
.L_x_2:
        /* <DEDUP_REMOVED lines=12> */
.L_x_3:
        /* <DEDUP_REMOVED lines=12> */
.L_x_4:
        /* <DEDUP_REMOVED lines=12> */
.L_x_5:
        /* <DEDUP_REMOVED lines=12> */
.L_x_6:
        /* <DEDUP_REMOVED lines=12> */
.L_x_7:
        /* <DEDUP_REMOVED lines=12> */
.L_x_8:
[----:B------:R-:W-:Y:S02]  /*0730*/  HFMA2 R8, -RZ, RZ, 0, 1.1920928955078125e-07 ;  /* 0x00000002ff087431 */ /* 0x000fe400000001ff */
[----:B------:R-:W-:Y:S01]  /*0740*/  IMAD.MOV.U32 R9, RZ, RZ, 0x1 ;  /* 0x00000001ff097424 */ /* 0x000fe200078e00ff */
[----:B------:R0:W1:Y:S01]  /*0750*/  LDC.64 R10, c[0x4][R2] ;  /* 0x01000000020a7b82 */ /* 0x0000620000000a00 */
[----:B------:R-:W-:Y:S01]  /*0760*/  IMAD.MOV.U32 R0, RZ, RZ, 0x2 ;  /* 0x00000002ff007424 */ /* 0x000fe200078e00ff */
[----:B------:R-:W2:Y:S01]  /*0770*/  LDCU.64 UR4, c[0x4][0x8] ;  /* 0x01000100ff0477ac */ /* 0x000ea20008000a00 */
[----:B------:R-:W-:Y:S01]  /*0780*/  IMAD.MOV.U32 R6, RZ, RZ, R16 ;  /* 0x000000ffff067224 */ /* 0x000fe200078e0010 */
[----:B------:R-:W-:Y:S01]  /*0790*/  MOV R7, R17 ;  /* 0x0000001100077202 */ /* 0x000fe20000000f00 */
[----:B------:R0:W-:Y:S04]  /*07a0*/  STL.64 [R1], R8 ;  /* 0x0000000801007387 */ /* 0x0001e80000100a00 */
[----:B------:R0:W-:Y:S01]  /*07b0*/  STL [R1+0x8], R0 ;  /* 0x0000080001007387 */ /* 0x0001e20000100800 */
[----:B--2---:R-:W-:Y:S01]  /*07c0*/  MOV R4, UR4 ;  /* 0x0000000400047c02 */ /* 0x004fe20008000f00 */
[----:B0-----:R-:W-:-:S07]  /*07d0*/  IMAD.U32 R5, RZ, RZ, UR5 ;  /* 0x00000005ff057e24 */ /* 0x001fce000f8e00ff */
[----:B------:R-:W-:-:S07]  /*07e0*/  LEPC R20, `(.L_x_9) ;  /* 0x000000001014794e */ /* 0x000fce0000000000 */
[----:B-1----:R-:W-:Y:S05]  /*07f0*/  CALL.ABS.NOINC R10 ;  /* 0x000000000a007343 */ /* 0x002fea0003c00000 */
.L_x_9:
[----:B------:R-:W-:Y:S02]  /*0800*/  HFMA2 R0, -RZ, RZ, 0, 2.384185791015625e-07 ;  /* 0x00000004ff007431 */ /* 0x000fe400000001ff */
[----:B------:R-:W-:Y:S01]  /*0810*/  IMAD.MOV.U32 R8, RZ, RZ, 0x2 ;  /* 0x00000002ff087424 */ /* 0x000fe200078e00ff */
[----:B------:R0:W1:Y:S01]  /*0820*/  LDC.64 R10, c[0x4][R2] ;  /* 0x01000000020a7b82 */ /* 0x0000620000000a00 */
[----:B------:R-:W-:Y:S01]  /*0830*/  IMAD.MOV.U32 R9, RZ, RZ, 0x2 ;  /* 0x00000002ff097424 */ /* 0x000fe200078e00ff */
[----:B------:R-:W2:Y:S01]  /*0840*/  LDCU.64 UR4, c[0x4][0x8] ;  /* 0x01000100ff0477ac */ /* 0x000ea20008000a00 */
[----:B------:R-:W-:Y:S01]  /*0850*/  MOV R6, R16 ;  /* 0x0000001000067202 */ /* 0x000fe20000000f00 */
[----:B------:R-:W-:Y:S01]  /*0860*/  IMAD.MOV.U32 R7, RZ, RZ, R17 ;  /* 0x000000ffff077224 */ /* 0x000fe200078e0011 */
[----:B------:R0:W-:Y:S04]  /*0870*/  STL [R1+0x8], R0 ;  /* 0x0000080001007387 */ /* 0x0001e80000100800 */
[----:B------:R0:W-:Y:S01]  /*0880*/  STL.64 [R1], R8 ;  /* 0x0000000801007387 */ /* 0x0001e20000100a00 */
[----:B--2---:R-:W-:-:S02]  /*0890*/  IMAD.U32 R4, RZ, RZ, UR4 ;  /* 0x00000004ff047e24 */ /* 0x004fc4000f8e00ff */
[----:B0-----:R-:W-:-:S07]  /*08a0*/  IMAD.U32 R5, RZ, RZ, UR5 ;  /* 0x00000005ff057e24 */ /* 0x001fce000f8e00ff */
[----:B------:R-:W-:-:S07]  /*08b0*/  LEPC R20, `(.L_x_10) ;  /* 0x000000001014794e */ /* 0x000fce0000000000 */
[----:B-1----:R-:W-:Y:S05]  /*08c0*/  CALL.ABS.NOINC R10 ;  /* 0x000000000a007343 */ /* 0x002fea0003c00000 */
.L_x_10:
[----:B------:R-:W-:Y:S02]  /*08d0*/  HFMA2 R9, -RZ, RZ, 0, 1.78813934326171875e-07 ;  /* 0x00000003ff097431 */ /* 0x000fe400000001ff */
[----:B------:R-:W-:Y:S01]  /*08e0*/  IMAD.MOV.U32 R8, RZ, RZ, 0x2 ;  /* 0x00000002ff087424 */ /* 0x000fe200078e00ff */
[----:B------:R0:W1:Y:S01]  /*08f0*/  LDC.64 R10, c[0x4][R2] ;  /* 0x01000000020a7b82 */ /* 0x0000620000000a00 */
[----:B------:R-:W-:Y:S01]  /*0900*/  IMAD.MOV.U32 R0, RZ, RZ, 0x6 ;  /* 0x00000006ff007424 */ /* 0x000fe200078e00ff */
[----:B------:R-:W2:Y:S01]  /*0910*/  LDCU.64 UR4, c[0x4][0x8] ;  /* 0x01000100ff0477ac */ /* 0x000ea20008000a00 */
[----:B------:R-:W-:Y:S01]  /*0920*/  IMAD.MOV.U32 R6, RZ, RZ, R16 ;  /* 0x000000ffff067224 */ /* 0x000fe200078e0010 */
[----:B------:R0:W-:Y:S01]  /*0930*/  STL.64 [R1], R8 ;  /* 0x0000000801007387 */ /* 0x0001e20000100a00 */
[----:B------:R-:W-:-:S03]  /*0940*/  IMAD.MOV.U32 R7, RZ, RZ, R17 ;  /* 0x000000ffff077224 */ /* 0x000fc600078e0011 */
[----:B------:R0:W-:Y:S01]  /*0950*/  STL [R1+0x8], R0 ;  /* 0x0000080001007387 */ /* 0x0001e20000100800 */
[----:B--2---:R-:W-:Y:S01]  /*0960*/  IMAD.U32 R4, RZ, RZ, UR4 ;  /* 0x00000004ff047e24 */ /* 0x004fe2000f8e00ff */
[----:B0-----:R-:W-:-:S07]  /*0970*/  MOV R5, UR5 ;  /* 0x0000000500057c02 */ /* 0x001fce0008000f00 */
[----:B------:R-:W-:-:S07]  /*0980*/  LEPC R20, `(.L_x_11) ;  /* 0x000000001014794e */ /* 0x000fce0000000000 */
[----:B-1----:R-:W-:Y:S05]  /*0990*/  CALL.ABS.NOINC R10 ;  /* 0x000000000a007343 */ /* 0x002fea0003c00000 */
.L_x_11:
        /* <DEDUP_REMOVED lines=13> */
.L_x_12:
[----:B------:R-:W-:Y:S02]  /*0a70*/  HFMA2 R0, -RZ, RZ, 0, 5.9604644775390625e-07 ;  /* 0x0000000aff007431 */ /* 0x000fe400000001ff */
        /* <DEDUP_REMOVED lines=12> */
.L_x_13:
[----:B------:R-:W-:Y:S02]  /*0b40*/  HFMA2 R9, -RZ, RZ, 0, 3.5762786865234375e-07 ;  /* 0x00000006ff097431 */ /* 0x000fe400000001ff */
        /* <DEDUP_REMOVED lines=12> */
.L_x_14:
        /* <DEDUP_REMOVED lines=13> */
.L_x_15:
[----:B------:R-:W-:Y:S02]  /*0ce0*/  HFMA2 R0, -RZ, RZ, 0, 9.5367431640625e-07 ;  /* 0x00000010ff007431 */ /* 0x000fe400000001ff */
        /* <DEDUP_REMOVED lines=12> */
.L_x_16:
[----:B------:R-:W-:Y:S02]  /*0db0*/  HFMA2 R9, -RZ, RZ, 0, 5.36441802978515625e-07 ;  /* 0x00000009ff097431 */ /* 0x000fe400000001ff */
        /* <DEDUP_REMOVED lines=12> */
.L_x_17:
[----:B------:R-:W-:Y:S02]  /*0e80*/  HFMA2 R8, -RZ, RZ, 0, 1.78813934326171875e-07 ;  /* 0x00000003ff087431 */ /* 0x000fe400000001ff */
        /* <DEDUP_REMOVED lines=12> */
.L_x_18:
[----:B------:R-:W-:Y:S02]  /*0f50*/  HFMA2 R0, -RZ, RZ, 0, 3.5762786865234375e-07 ;  /* 0x00000006ff007431 */ /* 0x000fe400000001ff */
        /* <DEDUP_REMOVED lines=12> */
.L_x_19:
        /* <DEDUP_REMOVED lines=13> */
.L_x_20:
        /* <DEDUP_REMOVED lines=13> */
.L_x_21:
[----:B------:R-:W-:Y:S02]  /*11c0*/  HFMA2 R0, -RZ, RZ, 0, 8.94069671630859375e-07 ;  /* 0x0000000fff007431 */ /* 0x000fe400000001ff */
        /* <DEDUP_REMOVED lines=12> */
.L_x_22:
        /* <DEDUP_REMOVED lines=13> */
.L_x_23:
        /* <DEDUP_REMOVED lines=13> */
.L_x_24:
[----:B------:R-:W-:Y:S02]  /*1430*/  HFMA2 R0, -RZ, RZ, 0, 1.430511474609375e-06 ;  /* 0x00000018ff007431 */ /* 0x000fe400000001ff */
        /* <DEDUP_REMOVED lines=12> */
.L_x_25:
        /* <DEDUP_REMOVED lines=13> */
.L_x_26:
[----:B------:R-:W-:Y:S02]  /*15d0*/  HFMA2 R8, -RZ, RZ, 0, 2.384185791015625e-07 ;  /* 0x00000004ff087431 */ /* 0x000fe400000001ff */
        /* <DEDUP_REMOVED lines=12> */
.L_x_27:
[----:B------:R-:W-:Y:S02]  /*16a0*/  HFMA2 R0, -RZ, RZ, 0, 4.76837158203125e-07 ;  /* 0x00000008ff007431 */ /* 0x000fe400000001ff */
        /* <DEDUP_REMOVED lines=12> */
.L_x_28:
        /* <DEDUP_REMOVED lines=13> */
.L_x_29:
        /* <DEDUP_REMOVED lines=13> */
.L_x_30:
[----:B------:R-:W-:Y:S02]  /*1910*/  HFMA2 R0, -RZ, RZ, 0, 1.1920928955078125e-06 ;  /* 0x00000014ff007431 */ /* 0x000fe400000001ff */
        /* <DEDUP_REMOVED lines=12> */
.L_x_31:
        /* <DEDUP_REMOVED lines=13> */
.L_x_32:
        /* <DEDUP_REMOVED lines=13> */
.L_x_33:
[----:B------:R-:W-:Y:S02]  /*1b80*/  HFMA2 R0, -RZ, RZ, 0, 1.9073486328125e-06 ;  /* 0x00000020ff007431 */ /* 0x000fe400000001ff */
        /* <DEDUP_REMOVED lines=12> */
.L_x_34:
[----:B------:R-:W-:Y:S02]  /*1c50*/  HFMA2 R9, -RZ, RZ, 0, 5.36441802978515625e-07 ;  /* 0x00000009ff097431 */ /* 0x000fe400000001ff */
[----:B------:R-:W-:Y:S01]  /*1c60*/  IMAD.MOV.U32 R8, RZ, RZ, 0x4 ;  /* 0x00000004ff087424 */ /* 0x000fe200078e00ff */
[----:B------:R0:W1:Y:S01]  /*1c70*/  LDC.64 R10, c[0x4][R2] ;  /* 0x01000000020a7b82 */ /* 0x0000620000000a00 */
[----:B------:R-:W-:Y:S01]  /*1c80*/  IMAD.MOV.U32 R0, RZ, RZ, 0x24 ;  /* 0x00000024ff007424 */ /* 0x000fe200078e00ff */
[----:B------:R-:W2:Y:S01]  /*1c90*/  LDCU.64 UR4, c[0x4][0x8] ;  /* 0x01000100ff0477ac */ /* 0x000ea20008000a00 */
[----:B------:R-:W-:Y:S01]  /*1ca0*/  MOV R6, R16 ;  /* 0x0000001000067202 */ /* 0x000fe20000000f00 */
[----:B------:R-:W-:Y:S01]  /*1cb0*/  IMAD.MOV.U32 R7, RZ, RZ, R17 ;  /* 0x000000ffff077224 */ /* 0x000fe200078e0011 */
[----:B------:R0:W-:Y:S04]  /*1cc0*/  STL.64 [R1], R8 ;  /* 0x0000000801007387 */ /* 0x0001e80000100a00 */
[----:B------:R0:W-:Y:S01]  /*1cd0*/  STL [R1+0x8], R0 ;  /* 0x0000080001007387 */ /* 0x0001e20000100800 */
[----:B--2---:R-:W-:Y:S01]  /*1ce0*/  MOV R4, UR4 ;  /* 0x0000000400047c02 */ /* 0x004fe20008000f00 */
[----:B0-----:R-:W-:-:S07]  /*1cf0*/  IMAD.U32 R5, RZ, RZ, UR5 ;  /* 0x00000005ff057e24 */ /* 0x001fce000f8e00ff */
[----:B------:R-:W-:-:S07]  /*1d00*/  LEPC R20, `(.L_x_35) ;  /* 0x000000001014794e */ /* 0x000fce0000000000 */
[----:B-1----:R-:W-:Y:S05]  /*1d10*/  CALL.ABS.NOINC R10 ;  /* 0x000000000a007343 */ /* 0x002fea0003c00000 */
.L_x_35:
[----:B------:R-:W-:Y:S02]  /*1d20*/  HFMA2 R8, -RZ, RZ, 0, 2.98023223876953125e-07 ;  /* 0x00000005ff087431 */ /* 0x000fe400000001ff */
[----:B------:R-:W-:Y:S01]  /*1d30*/  IMAD.MOV.U32 R9, RZ, RZ, 0x1 ;  /* 0x00000001ff097424 */ /* 0x000fe200078e00ff */
[----:B------:R-:W-:Y:S01]  /*1d40*/  MOV R0, 0x5 ;  /* 0x0000000500007802 */ /* 0x000fe20000000f00 */
[----:B------:R0:W1:Y:S01]  /*1d50*/  LDC.64 R10, c[0x4][R2] ;  /* 0x01000000020a7b82 */ /* 0x0000620000000a00 */
[----:B------:R-:W2:Y:S01]  /*1d60*/  LDCU.64 UR4, c[0x4][0x8] ;  /* 0x01000100ff0477ac */ /* 0x000ea20008000a00 */
[----:B------:R-:W-:Y:S01]  /*1d70*/  IMAD.MOV.U32 R6, RZ, RZ, R16 ;  /* 0x000000ffff067224 */ /* 0x000fe200078e0010 */
[----:B------:R-:W-:Y:S01]  /*1d80*/  MOV R7, R17 ;  /* 0x0000001100077202 */ /* 0x000fe20000000f00 */
[----:B------:R0:W-:Y:S04]  /*1d90*/  STL.64 [R1], R8 ;  /* 0x0000000801007387 */ /* 0x0001e80000100a00 */
[----:B------:R0:W-:Y:S01]  /*1da0*/  STL [R1+0x8], R0 ;  /* 0x0000080001007387 */ /* 0x0001e20000100800 */
[----:B--2---:R-:W-:Y:S01]  /*1db0*/  IMAD.U32 R4, RZ, RZ, UR4 ;  /* 0x00000004ff047e24 */ /* 0x004fe2000f8e00ff */
[----:B0-----:R-:W-:-:S07]  /*1dc0*/  MOV R5, UR5 ;  /* 0x0000000500057c02 */ /* 0x001fce0008000f00 */
[----:B------:R-:W-:-:S07]  /*1dd0*/  LEPC R20, `(.L_x_36) ;  /* 0x000000001014794e */ /* 0x000fce0000000000 */
[----:B-1----:R-:W-:Y:S05]  /*1de0*/  CALL.ABS.NOINC R10 ;  /* 0x000000000a007343 */ /* 0x002fea0003c00000 */
.L_x_36:
[----:B------:R-:W-:Y:S02]  /*1df0*/  HFMA2 R9, -RZ, RZ, 0, 1.1920928955078125e-07 ;  /* 0x00000002ff097431 */ /* 0x000fe400000001ff */
        /* <DEDUP_REMOVED lines=12> */
.L_x_37:
        /* <DEDUP_REMOVED lines=13> */
.L_x_38:
[----:B------:R-:W-:Y:S02]  /*1f90*/  HFMA2 R9, -RZ, RZ, 0, 2.384185791015625e-07 ;  /* 0x00000004ff097431 */ /* 0x000fe400000001ff */
        /* <DEDUP_REMOVED lines=12> */
.L_x_39:
        /* <DEDUP_REMOVED lines=13> */
.L_x_40:
[----:B------:R-:W-:Y:S02]  /*2130*/  HFMA2 R9, -RZ, RZ, 0, 3.5762786865234375e-07 ;  /* 0x00000006ff097431 */ /* 0x000fe400000001ff */
        /* <DEDUP_REMOVED lines=12> */
.L_x_41:
        /* <DEDUP_REMOVED lines=13> */
.L_x_42:
[----:B------:R-:W-:Y:S02]  /*22d0*/  HFMA2 R9, -RZ, RZ, 0, 4.76837158203125e-07 ;  /* 0x00000008ff097431 */ /* 0x000fe400000001ff */
        /* <DEDUP_REMOVED lines=12> */
.L_x_43:
        /* <DEDUP_REMOVED lines=13> */
.L_x_44:
[----:B------:R-:W-:Y:S02]  /*2470*/  HFMA2 R9, -RZ, RZ, 0, 5.9604644775390625e-08 ;  /* 0x00000001ff097431 */ /* 0x000fe400000001ff */
        /* <DEDUP_REMOVED lines=12> */
.L_x_45:
[----:B------:R-:W-:Y:S02]  /*2540*/  HFMA2 R8, -RZ, RZ, 0, 3.5762786865234375e-07 ;  /* 0x00000006ff087431 */ /* 0x000fe400000001ff */
        /* <DEDUP_REMOVED lines=12> */
.L_x_46:
[----:B------:R-:W-:Y:S02]  /*2610*/  HFMA2 R9, -RZ, RZ, 0, 1.78813934326171875e-07 ;  /* 0x00000003ff097431 */ /* 0x000fe400000001ff */
        /* <DEDUP_REMOVED lines=12> */
.L_x_47:
        /* <DEDUP_REMOVED lines=13> */
.L_x_48:
[----:B------:R-:W-:Y:S02]  /*27b0*/  HFMA2 R9, -RZ, RZ, 0, 2.98023223876953125e-07 ;  /* 0x00000005ff097431 */ /* 0x000fe400000001ff */
        /* <DEDUP_REMOVED lines=12> */
.L_x_49:
        /* <DEDUP_REMOVED lines=13> */
.L_x_50:
[----:B------:R-:W-:Y:S02]  /*2950*/  HFMA2 R9, -RZ, RZ, 0, 4.17232513427734375e-07 ;  /* 0x00000007ff097431 */ /* 0x000fe400000001ff */
        /* <DEDUP_REMOVED lines=12> */
.L_x_51:
        /* <DEDUP_REMOVED lines=13> */
.L_x_52:
        /* <DEDUP_REMOVED lines=13> */
.L_x_53:
[----:B------:R-:W-:Y:S02]  /*2bc0*/  HFMA2 R8, -RZ, RZ, 0, 4.17232513427734375e-07 ;  /* 0x00000007ff087431 */ /* 0x000fe400000001ff */
        /* <DEDUP_REMOVED lines=12> */
.L_x_54:
        /* <DEDUP_REMOVED lines=13> */
.L_x_55:
        /* <DEDUP_REMOVED lines=13> */
.L_x_56:
        /* <DEDUP_REMOVED lines=13> */
.L_x_57:
        /* <DEDUP_REMOVED lines=13> */
.L_x_58:
        /* <DEDUP_REMOVED lines=13> */
.L_x_59:
        /* <DEDUP_REMOVED lines=13> */
.L_x_60:
        /* <DEDUP_REMOVED lines=13> */
.L_x_61:
        /* <DEDUP_REMOVED lines=13> */
.L_x_62:
        /* <DEDUP_REMOVED lines=13> */
.L_x_63:
[----:B------:R-:W-:Y:S02]  /*33e0*/  HFMA2 R8, -RZ, RZ, 0, 4.76837158203125e-07 ;  /* 0x00000008ff087431 */ /* 0x000fe400000001ff */
        /* <DEDUP_REMOVED lines=12> */
.L_x_64:
        /* <DEDUP_REMOVED lines=13> */
.L_x_65:
        /* <DEDUP_REMOVED lines=13> */
.L_x_66:
        /* <DEDUP_REMOVED lines=13> */
.L_x_67:
        /* <DEDUP_REMOVED lines=13> */
.L_x_68:
        /* <DEDUP_REMOVED lines=13> */
.L_x_69:
        /* <DEDUP_REMOVED lines=13> */
.L_x_70:
        /* <DEDUP_REMOVED lines=13> */
.L_x_71:
[----:B------:R-:W-:Y:S02]  /*3a60*/  HFMA2 R8, -RZ, RZ, 0, 5.36441802978515625e-07 ;  /* 0x00000009ff087431 */ /* 0x000fe400000001ff */
        /* <DEDUP_REMOVED lines=12> */
.L_x_72:
        /* <DEDUP_REMOVED lines=13> */
.L_x_73:
        /* <DEDUP_REMOVED lines=13> */
.L_x_74:
        /* <DEDUP_REMOVED lines=13> */
.L_x_75:
        /* <DEDUP_REMOVED lines=13> */
.L_x_76:
        /* <DEDUP_REMOVED lines=13> */
.L_x_77:
        /* <DEDUP_REMOVED lines=13> */
.L_x_78:
        /* <DEDUP_REMOVED lines=13> */
.L_x_79:
[----:B------:R-:W-:Y:S02]  /*40e0*/  HFMA2 R8, -RZ, RZ, 0, 5.36441802978515625e-07 ;  /* 0x00000009ff087431 */ /* 0x000fe400000001ff */
[----:B------:R-:W-:Y:S01]  /*40f0*/  IMAD.MOV.U32 R9, RZ, RZ, 0x9 ;  /* 0x00000009ff097424 */ /* 0x000fe200078e00ff */
[----:B------:R-:W-:Y:S01]  /*4100*/  MOV R0, 0x51 ;  /* 0x0000005100007802 */ /* 0x000fe20000000f00 */
[----:B------:R-:W0:Y:S01]  /*4110*/  LDC.64 R2, c[0x4][R2] ;  /* 0x0100000002027b82 */ /* 0x000e220000000a00 */
[----:B------:R-:W1:Y:S01]  /*4120*/  LDCU.64 UR4, c[0x4][0x8] ;  /* 0x01000100ff0477ac */ /* 0x000e620008000a00 */
[----:B------:R-:W-:Y:S01]  /*4130*/  IMAD.MOV.U32 R6, RZ, RZ, R16 ;  /* 0x000000ffff067224 */ /* 0x000fe200078e0010 */
[----:B------:R-:W-:Y:S01]  /*4140*/  MOV R7, R17 ;  /* 0x0000001100077202 */ /* 0x000fe20000000f00 */
[----:B------:R2:W-:Y:S04]  /*4150*/  STL.64 [R1], R8 ;  /* 0x0000000801007387 */ /* 0x0005e80000100a00 */
[----:B------:R2:W-:Y:S01]  /*4160*/  STL [R1+0x8], R0 ;  /* 0x0000080001007387 */ /* 0x0005e20000100800 */
[----:B-1----:R-:W-:Y:S01]  /*4170*/  IMAD.U32 R4, RZ, RZ, UR4 ;  /* 0x00000004ff047e24 */ /* 0x002fe2000f8e00ff */
[----:B--2---:R-:W-:-:S07]  /*4180*/  MOV R5, UR5 ;  /* 0x0000000500057c02 */ /* 0x004fce0008000f00 */
[----:B------:R-:W-:-:S07]  /*4190*/  LEPC R20, `(.L_x_80) ;  /* 0x000000001014794e */ /* 0x000fce0000000000 */
[----:B0-----:R-:W-:Y:S05]  /*41a0*/  CALL.ABS.NOINC R2 ;  /* 0x0000000002007343 */ /* 0x001fea0003c00000 */
.L_x_80:
[----:B------:R-:W-:Y:S05]  /*41b0*/  EXIT ;  /* 0x000000000000794d */ /* 0x000fea0003800000 */
.L_x_81:
[----:B------:R-:W-:-:S00]  /*41c0*/  BRA `(.L_x_81) ;  /* 0xfffffffc00fc7947 */ /* 0x000fc0000383ffff */
[----:B------:R-:W-:-:S00]  /*41d0*/  NOP ;  /* 0x0000000000007918 */ /* 0x000fc00000000000 */
        /* <DEDUP_REMOVED lines=10> */
.L_x_82:


//--------------------- .nv.global.init           --------------------------
	.section	.nv.global.init,"aw",@progbits
.nv.global.init:
	.type		$str,@object
	.size		$str,(.L_0 - $str)
$str:
        /*0000*/ 	.byte	0x25, 0x64, 0x20, 0x78, 0x20, 0x25, 0x64, 0x20, 0x3d, 0x20, 0x25, 0x64, 0x0a, 0x00
.L_0:


//--------------------- .nv.shared.reserved.0     --------------------------
	.section	.nv.shared.reserved.0,"aw",@nobits
	.weak		__nv_reservedSMEM_offset_0_alias
	.size		__nv_reservedSMEM_offset_0_alias, 0, 64
	.other		__nv_reservedSMEM_offset_0_alias,@"STO_CUDA_RESERVED_SHARED STV_DEFAULT"
__nv_reservedSMEM_offset_0_alias:
	.zero		0
	.zero		64


//--------------------- .nv.constant0._Z6kernelPiS_ --------------------------
	.section	.nv.constant0._Z6kernelPiS_,"a",@progbits
	.sectionflags	@""
	.align	4
.nv.constant0._Z6kernelPiS_:
	.zero		912


//--------------------- SYMBOLS --------------------------

	.type		.nv.reservedSmem.offset0,@object
	.size		.nv.reservedSmem.offset0,0x4
	.type		vprintf,@function
